//
// Generated by NVIDIA NVVM Compiler
//
// Compiler Build ID: CL-36424714
// Cuda compilation tools, release 13.0, V13.0.88
// Based on NVVM 20.0.0
//

.version 9.0
.target sm_100
.address_size 64

	// .globl	_Z10testKernelPfi

.visible .entry _Z10testKernelPfi(
	.param .u64 .ptr .align 1 _Z10testKernelPfi_param_0,
	.param .u32 _Z10testKernelPfi_param_1
)
{
	.reg .pred 	%p<7>;
	.reg .b32 	%r<16>;
	.reg .b32 	%f<18>;
	.reg .b64 	%rd<5>;

	ld.param.u64 	%rd2, [_Z10testKernelPfi_param_0];
	ld.param.u32 	%r9, [_Z10testKernelPfi_param_1];
	mov.u32 	%r10, %tid.x;
	mov.u32 	%r11, %ctaid.x;
	mov.u32 	%r12, %ntid.x;
	mad.lo.s32 	%r1, %r11, %r12, %r10;
	setp.ge.s32 	%p1, %r1, %r9;
	@%p1 bra 	$L__BB0_9;
	cvta.to.global.u64 	%rd3, %rd2;
	mul.wide.s32 	%rd4, %r1, 4;
	add.s64 	%rd1, %rd3, %rd4;
	ld.global.f32 	%f17, [%rd1];
	setp.lt.s32 	%p2, %r9, 1;
	@%p2 bra 	$L__BB0_8;
	and.b32  	%r2, %r9, 3;
	setp.lt.u32 	%p3, %r9, 4;
	@%p3 bra 	$L__BB0_5;
	and.b32  	%r13, %r9, 2147483644;
	neg.s32 	%r14, %r13;
$L__BB0_4:
	add.f32 	%f10, %f17, 0f3F800000;
	add.f32 	%f11, %f10, 0f3F800000;
	add.f32 	%f12, %f11, 0f3F800000;
	add.f32 	%f17, %f12, 0f3F800000;
	add.s32 	%r14, %r14, 4;
	setp.ne.s32 	%p4, %r14, 0;
	@%p4 bra 	$L__BB0_4;
$L__BB0_5:
	setp.eq.s32 	%p5, %r2, 0;
	@%p5 bra 	$L__BB0_8;
	neg.s32 	%r15, %r2;
$L__BB0_7:
	.pragma "nounroll";
	add.f32 	%f17, %f17, 0f3F800000;
	add.s32 	%r15, %r15, 1;
	setp.ne.s32 	%p6, %r15, 0;
	@%p6 bra 	$L__BB0_7;
$L__BB0_8:
	st.global.f32 	[%rd1], %f17;
$L__BB0_9:
	ret;

}


// ===== COMPILED SASS (sm_100) =====

	.target	sm_100

	.elftype	@"ET_EXEC"


//--------------------- .note.nv.tkinfo           --------------------------
	.section	.note.nv.tkinfo,"",@"SHT_NOTE"
	.sectionflags	@"SHF_NOTE_NV_TKINFO"
	.tkinfo
        /*0018*/ 	.word	0x00000002
        /*0030*/ 	.string	""
        /*0030*/ 	.string	"ptxas"
        /*0030*/ 	.string	"Cuda compilation tools, release 13.0, V13.0.88"
        /*0030*/ 	.string	"Build cuda_13.0.r13.0/compiler.36424714_0"
        /*0030*/ 	.string	"-arch sm_100 -m 64 "



//--------------------- .note.nv.cuinfo           --------------------------
	.section	.note.nv.cuinfo,"",@"SHT_NOTE"
	.sectionflags	@"SHF_NOTE_NV_CUINFO"
        /*0018*/ 	.short	0x0002
        /*001a*/ 	.short	0x0064
        /*001c*/ 	.short	0x0082
	.zero		2


//--------------------- .nv.info                  --------------------------
	.section	.nv.info,"",@"SHT_CUDA_INFO"
	.align	4


	//----- nvinfo : EIATTR_REGCOUNT
	.align		4
        /*0000*/ 	.byte	0x04, 0x2f
        /*0002*/ 	.short	(.L_1 - .L_0)
	.align		4
.L_0:
        /*0004*/ 	.word	index@(_Z10testKernelPfi)
        /*0008*/ 	.word	0x00000008


	//----- nvinfo : EIATTR_FRAME_SIZE
	.align		4
.L_1:
        /*000c*/ 	.byte	0x04, 0x11
        /*000e*/ 	.short	(.L_3 - .L_2)
	.align		4
.L_2:
        /*0010*/ 	.word	index@(_Z10testKernelPfi)
        /*0014*/ 	.word	0x00000000


	//----- nvinfo : EIATTR_MIN_STACK_SIZE
	.align		4
.L_3:
        /*0018*/ 	.byte	0x04, 0x12
        /*001a*/ 	.short	(.L_5 - .L_4)
	.align		4
.L_4:
        /*001c*/ 	.word	index@(_Z10testKernelPfi)
        /*0020*/ 	.word	0x00000000
.L_5:


//--------------------- .nv.compat                --------------------------
	.section	.nv.compat,"",@"SHT_CUDA_COMPAT_INFO"
	.align	4
        /*0000*/ 	.byte	0x02, 0x09, 0x00, 0x00, 0x02, 0x02, 0x01, 0x00, 0x02, 0x05, 0x05, 0x00, 0x03, 0x07, 0x01, 0x01
        /*0010*/ 	.byte	0x02, 0x03, 0x00, 0x00, 0x02, 0x06, 0x01, 0x00, 0x04, 0x0b, 0x08, 0x00, 0x09, 0x00, 0x00, 0x00
        /*0020*/ 	.byte	0x00, 0x00, 0x00, 0x00


//--------------------- .nv.info._Z10testKernelPfi --------------------------
	.section	.nv.info._Z10testKernelPfi,"",@"SHT_CUDA_INFO"
	.sectionflags	@""
	.align	4


	//----- nvinfo : EIATTR_CUDA_API_VERSION
	.align		4
        /*0000*/ 	.byte	0x04, 0x37
        /*0002*/ 	.short	(.L_7 - .L_6)
.L_6:
        /*0004*/ 	.word	0x00000082


	//----- nvinfo : EIATTR_KPARAM_INFO
	.align		4
.L_7:
        /*0008*/ 	.byte	0x04, 0x17
        /*000a*/ 	.short	(.L_9 - .L_8)
.L_8:
        /*000c*/ 	.word	0x00000000
        /*0010*/ 	.short	0x0001
        /*0012*/ 	.short	0x0008
        /*0014*/ 	.byte	0x00, 0xf0, 0x11, 0x00


	//----- nvinfo : EIATTR_KPARAM_INFO
	.align		4
.L_9:
        /*0018*/ 	.byte	0x04, 0x17
        /*001a*/ 	.short	(.L_11 - .L_10)
.L_10:
        /*001c*/ 	.word	0x00000000
        /*0020*/ 	.short	0x0000
        /*0022*/ 	.short	0x0000
        /*0024*/ 	.byte	0x00, 0xf5, 0x21, 0x00


	//----- nvinfo : EIATTR_SPARSE_MMA_MASK
	.align		4
.L_11:
        /*0028*/ 	.byte	0x03, 0x50
        /*002a*/ 	.short	0x0000


	//----- nvinfo : EIATTR_MAXREG_COUNT
	.align		4
        /*002c*/ 	.byte	0x03, 0x1b
        /*002e*/ 	.short	0x00ff


	//----- nvinfo : EIATTR_MERCURY_ISA_VERSION
	.align		4
        /*0030*/ 	.byte	0x03, 0x5f
        /*0032*/ 	.short	0x0101


	//----- nvinfo : EIATTR_VRC_CTA_INIT_COUNT
	.align		4
        /*0034*/ 	.byte	0x02, 0x4a
	.zero		1
	.zero		1


	//----- nvinfo : EIATTR_EXIT_INSTR_OFFSETS
	.align		4
        /*0038*/ 	.byte	0x04, 0x1c
        /*003a*/ 	.short	(.L_13 - .L_12)


	//   ....[0]....
.L_12:
        /*003c*/ 	.word	0x00000070


	//   ....[1]....
        /*0040*/ 	.word	0x000004b0


	//----- nvinfo : EIATTR_CBANK_PARAM_SIZE
	.align		4
.L_13:
        /*0044*/ 	.byte	0x03, 0x19
        /*0046*/ 	.short	0x000c


	//----- nvinfo : EIATTR_PARAM_CBANK
	.align		4
        /*0048*/ 	.byte	0x04, 0x0a
        /*004a*/ 	.short	(.L_15 - .L_14)
	.align		4
.L_14:
        /*004c*/ 	.word	index@(.nv.constant0._Z10testKernelPfi)
        /*0050*/ 	.short	0x0380
        /*0052*/ 	.short	0x000c


	//----- nvinfo : EIATTR_SW_WAR
	.align		4
.L_15:
        /*0054*/ 	.byte	0x04, 0x36
        /*0056*/ 	.short	(.L_17 - .L_16)
.L_16:
        /*0058*/ 	.word	0x00000008
.L_17:


//--------------------- .nv.callgraph             --------------------------
	.section	.nv.callgraph,"",@"SHT_CUDA_CALLGRAPH"
	.align	4
	.sectionentsize	8
	.align		4
        /*0000*/ 	.word	0x00000000
	.align		4
        /*0004*/ 	.word	0xffffffff
	.align		4
        /*0008*/ 	.word	0x00000000
	.align		4
        /*000c*/ 	.word	0xfffffffe
	.align		4
        /*0010*/ 	.word	0x00000000
	.align		4
        /*0014*/ 	.word	0xfffffffd
	.align		4
        /*0018*/ 	.word	0x00000000
	.align		4
        /*001c*/ 	.word	0xfffffffc


//--------------------- .text._Z10testKernelPfi   --------------------------
	.section	.text._Z10testKernelPfi,"ax",@progbits
	.align	128
        .global         _Z10testKernelPfi
        .type           _Z10testKernelPfi,@function
        .size           _Z10testKernelPfi,(.L_x_8 - _Z10testKernelPfi)
        .other          _Z10testKernelPfi,@"STO_CUDA_ENTRY STV_DEFAULT"
_Z10testKernelPfi:
.text._Z10testKernelPfi:
[----:B------:R-:W-:Y:S01]  /*0000*/  LDC R1, c[0x0][0x37c] ;  /* 0x0000df00ff017b82 */ /* 0x000fe20000000800 */
[----:B------:R-:W0:Y:S07]  /*0010*/  S2R R5, SR_TID.X ;  /* 0x0000000000057919 */ /* 0x000e2e0000002100 */
[----:B------:R-:W0:Y:S01]  /*0020*/  S2UR UR4, SR_CTAID.X ;  /* 0x00000000000479c3 */ /* 0x000e220000002500 */
[----:B------:R-:W1:Y:S07]  /*0030*/  LDCU UR8, c[0x0][0x388] ;  /* 0x00007100ff0877ac */ /* 0x000e6e0008000800 */
[----:B------:R-:W0:Y:S02]  /*0040*/  LDC R0, c[0x0][0x360] ;  /* 0x0000d800ff007b82 */ /* 0x000e240000000800 */
[----:B0-----:R-:W-:-:S05]  /*0050*/  IMAD R5, R0, UR4, R5 ;  /* 0x0000000400057c24 */ /* 0x001fca000f8e0205 */
[----:B-1----:R-:W-:-:S13]  /*0060*/  ISETP.GE.AND P0, PT, R5, UR8, PT ;  /* 0x0000000805007c0c */ /* 0x002fda000bf06270 */
[----:B------:R-:W-:Y:S05]  /*0070*/  @P0 EXIT ;  /* 0x000000000000094d */ /* 0x000fea0003800000 */
[----:B------:R-:W0:Y:S01]  /*0080*/  LDC.64 R2, c[0x0][0x380] ;  /* 0x0000e000ff027b82 */ /* 0x000e220000000a00 */
[----:B------:R-:W1:Y:S01]  /*0090*/  LDCU.64 UR6, c[0x0][0x358] ;  /* 0x00006b00ff0677ac */ /* 0x000e620008000a00 */
[----:B0-----:R-:W-:-:S05]  /*00a0*/  IMAD.WIDE R2, R5, 0x4, R2 ;  /* 0x0000000405027825 */ /* 0x001fca00078e0202 */
[----:B-1----:R0:W5:Y:S01]  /*00b0*/  LDG.E R5, desc[UR6][R2.64] ;  /* 0x0000000602057981 */ /* 0x002162000c1e1900 */
[----:B------:R-:W-:-:S09]  /*00c0*/  UISETP.GE.AND UP0, UPT, UR8, 0x1, UPT ;  /* 0x000000010800788c */ /* 0x000fd2000bf06270 */
[----:B0-----:R-:W-:Y:S05]  /*00d0*/  BRA.U !UP0, `(.L_x_0) ;  /* 0x0000000108f07547 */ /* 0x001fea000b800000 */
[----:B------:R-:W-:Y:S02]  /*00e0*/  UISETP.GE.U32.AND UP0, UPT, UR8, 0x4, UPT ;  /* 0x000000040800788c */ /* 0x000fe4000bf06070 */
[----:B------:R-:W-:-:S07]  /*00f0*/  ULOP3.LUT UR4, UR8, 0x3, URZ, 0xc0, !UPT ;  /* 0x0000000308047892 */ /* 0x000fce000f8ec0ff */
[----:B------:R-:W-:Y:S05]  /*0100*/  BRA.U !UP0, `(.L_x_1) ;  /* 0x0000000108c87547 */ /* 0x000fea000b800000 */
[----:B------:R-:W-:-:S04]  /*0110*/  ULOP3.LUT UR5, UR8, 0x7ffffffc, URZ, 0xc0, !UPT ;  /* 0x7ffffffc08057892 */ /* 0x000fc8000f8ec0ff */
[----:B------:R-:W-:-:S04]  /*0120*/  UIADD3 UR5, UPT, UPT, -UR5, URZ, URZ ;  /* 0x000000ff05057290 */ /* 0x000fc8000fffe1ff */
[----:B------:R-:W-:-:S09]  /*0130*/  UISETP.GE.AND UP0, UPT, UR5, URZ, UPT ;  /* 0x000000ff0500728c */ /* 0x000fd2000bf06270 */
[----:B------:R-:W-:Y:S05]  /*0140*/  BRA.U UP0, `(.L_x_2) ;  /* 0x00000001009c7547 */ /* 0x000fea000b800000 */
[----:B------:R-:W-:Y:S02]  /*0150*/  UIADD3 UR9, UPT, UPT, -UR5, URZ, URZ ;  /* 0x000000ff05097290 */ /* 0x000fe4000fffe1ff */
[----:B------:R-:W-:Y:S02]  /*0160*/  UPLOP3.LUT UP0, UPT, UPT, UPT, UPT, 0x80, 0x8 ;  /* 0x000000000008789c */ /* 0x000fe40003f0f070 */
[----:B------:R-:W-:-:S09]  /*0170*/  UISETP.GT.AND UP1, UPT, UR9, 0xc, UPT ;  /* 0x0000000c0900788c */ /* 0x000fd2000bf24270 */
[----:B------:R-:W-:Y:S05]  /*0180*/  BRA.U !UP1, `(.L_x_3) ;  /* 0x0000000109507547 */ /* 0x000fea000b800000 */
[----:B------:R-:W-:-:S11]  /*0190*/  UPLOP3.LUT UP0, UPT, UPT, UPT, UPT, 0x40, 0x4 ;  /* 0x000000000004789c */ /* 0x000fd60003f0e870 */
.L_x_4:
[----:B-----5:R-:W-:Y:S01]  /*01a0*/  FADD R5, R5, 1 ;  /* 0x3f80000005057421 */ /* 0x020fe20000000000 */
[----:B------:R-:W-:-:S03]  /*01b0*/  UIADD3 UR5, UPT, UPT, UR5, 0x10, URZ ;  /* 0x0000001005057890 */ /* 0x000fc6000fffe0ff */
[----:B------:R-:W-:Y:S01]  /*01c0*/  FADD R5, R5, 1 ;  /* 0x3f80000005057421 */ /* 0x000fe20000000000 */
[----:B------:R-:W-:-:S03]  /*01d0*/  UISETP.GE.AND UP1, UPT, UR5, -0xc, UPT ;  /* 0xfffffff40500788c */ /* 0x000fc6000bf26270 */
[----:B------:R-:W-:-:S04]  /*01e0*/  FADD R5, R5, 1 ;  /* 0x3f80000005057421 */ /* 0x000fc80000000000 */
        /* <DEDUP_REMOVED lines=12> */
[----:B------:R-:W-:Y:S01]  /*02b0*/  FADD R5, R5, 1 ;  /* 0x3f80000005057421 */ /* 0x000fe20000000000 */
[----:B------:R-:W-:Y:S06]  /*02c0*/  BRA.U !UP1, `(.L_x_4) ;  /* 0xfffffffd09b47547 */ /* 0x000fec000b83ffff */
.L_x_3:
[----:B------:R-:W-:-:S04]  /*02d0*/  UIADD3 UR9, UPT, UPT, -UR5, URZ, URZ ;  /* 0x000000ff05097290 */ /* 0x000fc8000fffe1ff */
[----:B------:R-:W-:-:S09]  /*02e0*/  UISETP.GT.AND UP1, UPT, UR9, 0x4, UPT ;  /* 0x000000040900788c */ /* 0x000fd2000bf24270 */
[----:B------:R-:W-:Y:S05]  /*02f0*/  BRA.U !UP1, `(.L_x_5) ;  /* 0x0000000109287547 */ /* 0x000fea000b800000 */
[----:B-----5:R-:W-:Y:S01]  /*0300*/  FADD R5, R5, 1 ;  /* 0x3f80000005057421 */ /* 0x020fe20000000000 */
[----:B------:R-:W-:Y:S02]  /*0310*/  UPLOP3.LUT UP0, UPT, UPT, UPT, UPT, 0x40, 0x4 ;  /* 0x000000000004789c */ /* 0x000fe40003f0e870 */
[----:B------:R-:W-:Y:S01]  /*0320*/  UIADD3 UR5, UPT, UPT, UR5, 0x8, URZ ;  /* 0x0000000805057890 */ /* 0x000fe2000fffe0ff */
[----:B------:R-:W-:-:S04]  /*0330*/  FADD R5, R5, 1 ;  /* 0x3f80000005057421 */ /* 0x000fc80000000000 */
[----:B------:R-:W-:-:S04]  /*0340*/  FADD R5, R5, 1 ;  /* 0x3f80000005057421 */ /* 0x000fc80000000000 */
[----:B------:R-:W-:-:S04]  /*0350*/  FADD R5, R5, 1 ;  /* 0x3f80000005057421 */ /* 0x000fc80000000000 */
[----:B------:R-:W-:-:S04]  /*0360*/  FADD R5, R5, 1 ;  /* 0x3f80000005057421 */ /* 0x000fc80000000000 */
[----:B------:R-:W-:-:S04]  /*0370*/  FADD R5, R5, 1 ;  /* 0x3f80000005057421 */ /* 0x000fc80000000000 */
[----:B------:R-:W-:-:S04]  /*0380*/  FADD R5, R5, 1 ;  /* 0x3f80000005057421 */ /* 0x000fc80000000000 */
[----:B------:R-:W-:-:S07]  /*0390*/  FADD R5, R5, 1 ;  /* 0x3f80000005057421 */ /* 0x000fce0000000000 */
.L_x_5:
[----:B------:R-:W-:-:S09]  /*03a0*/  UISETP.NE.OR UP0, UPT, UR5, URZ, UP0 ;  /* 0x000000ff0500728c */ /* 0x000fd20008705670 */
[----:B------:R-:W-:Y:S05]  /*03b0*/  BRA.U !UP0, `(.L_x_1) ;  /* 0x00000001081c7547 */ /* 0x000fea000b800000 */
.L_x_2:
[----:B------:R-:W-:Y:S01]  /*03c0*/  UIADD3 UR5, UPT, UPT, UR5, 0x4, URZ ;  /* 0x0000000405057890 */ /* 0x000fe2000fffe0ff */
[----:B-----5:R-:W-:-:S03]  /*03d0*/  FADD R5, R5, 1 ;  /* 0x3f80000005057421 */ /* 0x020fc60000000000 */
[----:B------:R-:W-:Y:S01]  /*03e0*/  UISETP.NE.AND UP0, UPT, UR5, URZ, UPT ;  /* 0x000000ff0500728c */ /* 0x000fe2000bf05270 */
[----:B------:R-:W-:-:S04]  /*03f0*/  FADD R5, R5, 1 ;  /* 0x3f80000005057421 */ /* 0x000fc80000000000 */
[----:B------:R-:W-:-:S04]  /*0400*/  FADD R5, R5, 1 ;  /* 0x3f80000005057421 */ /* 0x000fc80000000000 */
[----:B------:R-:W-:Y:S01]  /*0410*/  FADD R5, R5, 1 ;  /* 0x3f80000005057421 */ /* 0x000fe20000000000 */
[----:B------:R-:W-:Y:S06]  /*0420*/  BRA.U UP0, `(.L_x_2) ;  /* 0xfffffffd00e47547 */ /* 0x000fec000b83ffff */
.L_x_1:
[----:B------:R-:W-:-:S09]  /*0430*/  UISETP.NE.AND UP0, UPT, UR4, URZ, UPT ;  /* 0x000000ff0400728c */ /* 0x000fd2000bf05270 */
[----:B------:R-:W-:Y:S05]  /*0440*/  BRA.U !UP0, `(.L_x_0) ;  /* 0x0000000108147547 */ /* 0x000fea000b800000 */
[----:B------:R-:W-:-:S12]  /*0450*/  UIADD3 UR4, UPT, UPT, -UR4, URZ, URZ ;  /* 0x000000ff04047290 */ /* 0x000fd8000fffe1ff */
.L_x_6:
[----:B------:R-:W-:Y:S01]  /*0460*/  UIADD3 UR4, UPT, UPT, UR4, 0x1, URZ ;  /* 0x0000000104047890 */ /* 0x000fe2000fffe0ff */
[----:B-----5:R-:W-:-:S03]  /*0470*/  FADD R5, R5, 1 ;  /* 0x3f80000005057421 */ /* 0x020fc60000000000 */
[----:B------:R-:W-:-:S09]  /*0480*/  UISETP.NE.AND UP0, UPT, UR4, URZ, UPT ;  /* 0x000000ff0400728c */ /* 0x000fd2000bf05270 */
[----:B------:R-:W-:Y:S05]  /*0490*/  BRA.U UP0, `(.L_x_6) ;  /* 0xfffffffd00f07547 */ /* 0x000fea000b83ffff */
.L_x_0:
[----:B-----5:R-:W-:Y:S01]  /*04a0*/  STG.E desc[UR6][R2.64], R5 ;  /* 0x0000000502007986 */ /* 0x020fe2000c101906 */
[----:B------:R-:W-:Y:S05]  /*04b0*/  EXIT ;  /* 0x000000000000794d */ /* 0x000fea0003800000 */
.L_x_7:
[----:B------:R-:W-:-:S00]  /*04c0*/  BRA `(.L_x_7) ;  /* 0xfffffffc00fc7947 */ /* 0x000fc0000383ffff */
[----:B------:R-:W-:-:S00]  /*04d0*/  NOP ;  /* 0x0000000000007918 */ /* 0x000fc00000000000 */
        /* <DEDUP_REMOVED lines=10> */
.L_x_8:


//--------------------- .nv.shared.reserved.0     --------------------------
	.section	.nv.shared.reserved.0,"aw",@nobits
	.weak		__nv_reservedSMEM_offset_0_alias
	.size		__nv_reservedSMEM_offset_0_alias, 0, 64
	.other		__nv_reservedSMEM_offset_0_alias,@"STO_CUDA_RESERVED_SHARED STV_DEFAULT"
__nv_reservedSMEM_offset_0_alias:
	.zero		0
	.zero		64


//--------------------- .nv.constant0._Z10testKernelPfi --------------------------
	.section	.nv.constant0._Z10testKernelPfi,"a",@progbits
	.sectionflags	@""
	.align	4
.nv.constant0._Z10testKernelPfi:
	.zero		908


//--------------------- SYMBOLS --------------------------

	.type		.nv.reservedSmem.offset0,@object
	.size		.nv.reservedSmem.offset0,0x4
